	.headerflags	@"EF_CUDA_TEXMODE_UNIFIED EF_CUDA_64BIT_ADDRESS EF_CUDA_ACCELERATORS EF_CUDA_SM90 EF_CUDA_VIRTUAL_SM(EF_CUDA_SM90)"
	.elftype	@"ET_EXEC"


//--------------------- .nv.info                  --------------------------
	.section	.nv.info,"",@"SHT_CUDA_INFO"
	.align	4


	//----- nvinfo : EIATTR_REGCOUNT
	.align		4
        /*0000*/ 	.byte	0x04, 0x2f
        /*0002*/ 	.short	(.L_1 - .L_0)
	.align		4
.L_0:
        /*0004*/ 	.word	index@(triton_poi_fused__prelu_kernel_convolution_0)
        /*0008*/ 	.word	0x00000010


	//----- nvinfo : EIATTR_MIN_STACK_SIZE
	.align		4
.L_1:
        /*000c*/ 	.byte	0x04, 0x12
        /*000e*/ 	.short	(.L_3 - .L_2)
	.align		4
.L_2:
        /*0010*/ 	.word	index@(triton_poi_fused__prelu_kernel_convolution_0)
        /*0014*/ 	.word	0x00000000


	//----- nvinfo : EIATTR_FRAME_SIZE
	.align		4
.L_3:
        /*0018*/ 	.byte	0x04, 0x11
        /*001a*/ 	.short	(.L_5 - .L_4)
	.align		4
.L_4:
        /*001c*/ 	.word	index@(triton_poi_fused__prelu_kernel_convolution_0)
        /*0020*/ 	.word	0x00000000


	//----- nvinfo : EIATTR_MIN_STACK_SIZE
	.align		4
.L_5:
        /*0024*/ 	.byte	0x04, 0x12
        /*0026*/ 	.short	(.L_7 - .L_6)
	.align		4
.L_6:
        /*0028*/ 	.word	index@(triton_poi_fused__prelu_kernel_convolution_0)
        /*002c*/ 	.word	0x00000000
.L_7:


//--------------------- .nv.info.triton_poi_fused__prelu_kernel_convolution_0 --------------------------
	.section	.nv.info.triton_poi_fused__prelu_kernel_convolution_0,"",@"SHT_CUDA_INFO"
	.sectionflags	@""
	.align	4


	//----- nvinfo : EIATTR_CUDA_API_VERSION
	.align		4
        /*0000*/ 	.byte	0x04, 0x37
        /*0002*/ 	.short	(.L_9 - .L_8)
.L_8:
        /*0004*/ 	.word	0x0000007c


	//----- nvinfo : EIATTR_KPARAM_INFO
	.align		4
.L_9:
        /*0008*/ 	.byte	0x04, 0x17
        /*000a*/ 	.short	(.L_11 - .L_10)
.L_10:
        /*000c*/ 	.word	0x00000000
        /*0010*/ 	.short	0x0004
        /*0012*/ 	.short	0x0020
        /*0014*/ 	.byte	0x00, 0xf0, 0x11, 0x00


	//----- nvinfo : EIATTR_KPARAM_INFO
	.align		4
.L_11:
        /*0018*/ 	.byte	0x04, 0x17
        /*001a*/ 	.short	(.L_13 - .L_12)
.L_12:
        /*001c*/ 	.word	0x00000000
        /*0020*/ 	.short	0x0003
        /*0022*/ 	.short	0x0018
        /*0024*/ 	.byte	0x00, 0xf4, 0x21, 0x00


	//----- nvinfo : EIATTR_KPARAM_INFO
	.align		4
.L_13:
        /*0028*/ 	.byte	0x04, 0x17
        /*002a*/ 	.short	(.L_15 - .L_14)
.L_14:
        /*002c*/ 	.word	0x00000000
        /*0030*/ 	.short	0x0002
        /*0032*/ 	.short	0x0010
        /*0034*/ 	.byte	0x00, 0xf4, 0x21, 0x00


	//----- nvinfo : EIATTR_KPARAM_INFO
	.align		4
.L_15:
        /*0038*/ 	.byte	0x04, 0x17
        /*003a*/ 	.short	(.L_17 - .L_16)
.L_16:
        /*003c*/ 	.word	0x00000000
        /*0040*/ 	.short	0x0001
        /*0042*/ 	.short	0x0008
        /*0044*/ 	.byte	0x00, 0xf4, 0x21, 0x00


	//----- nvinfo : EIATTR_KPARAM_INFO
	.align		4
.L_17:
        /*0048*/ 	.byte	0x04, 0x17
        /*004a*/ 	.short	(.L_19 - .L_18)
.L_18:
        /*004c*/ 	.word	0x00000000
        /*0050*/ 	.short	0x0000
        /*0052*/ 	.short	0x0000
        /*0054*/ 	.byte	0x00, 0xf4, 0x21, 0x00


	//----- nvinfo : EIATTR_SPARSE_MMA_MASK
	.align		4
.L_19:
        /*0058*/ 	.byte	0x03, 0x50
        /*005a*/ 	.short	0x0000


	//----- nvinfo : EIATTR_MAXREG_COUNT
	.align		4
        /*005c*/ 	.byte	0x03, 0x1b
        /*005e*/ 	.short	0x00ff


	//----- nvinfo : EIATTR_EXIT_INSTR_OFFSETS
	.align		4
        /*0060*/ 	.byte	0x04, 0x1c
        /*0062*/ 	.short	(.L_21 - .L_20)


	//   ....[0]....
.L_20:
        /*0064*/ 	.word	0x000001d0


	//----- nvinfo : EIATTR_REQNTID
	.align		4
.L_21:
        /*0068*/ 	.byte	0x04, 0x10
        /*006a*/ 	.short	(.L_23 - .L_22)
.L_22:
        /*006c*/ 	.word	0x00000080
        /*0070*/ 	.word	0x00000001
        /*0074*/ 	.word	0x00000001


	//----- nvinfo : EIATTR_CBANK_PARAM_SIZE
	.align		4
.L_23:
        /*0078*/ 	.byte	0x03, 0x19
        /*007a*/ 	.short	0x0024


	//----- nvinfo : EIATTR_PARAM_CBANK
	.align		4
        /*007c*/ 	.byte	0x04, 0x0a
        /*007e*/ 	.short	(.L_25 - .L_24)
	.align		4
.L_24:
        /*0080*/ 	.word	index@(.nv.constant0.triton_poi_fused__prelu_kernel_convolution_0)
        /*0084*/ 	.short	0x0210
        /*0086*/ 	.short	0x0024


	//----- nvinfo : EIATTR_SW_WAR
	.align		4
.L_25:
        /*0088*/ 	.byte	0x04, 0x36
        /*008a*/ 	.short	(.L_27 - .L_26)
.L_26:
        /*008c*/ 	.word	0x00000008
.L_27:


//--------------------- .nv.callgraph             --------------------------
	.section	.nv.callgraph,"",@"SHT_CUDA_CALLGRAPH"
	.align	4
	.sectionentsize	8
	.align		4
        /*0000*/ 	.word	0x00000000
	.align		4
        /*0004*/ 	.word	0xffffffff
	.align		4
        /*0008*/ 	.word	0x00000000
	.align		4
        /*000c*/ 	.word	0xfffffffe
	.align		4
        /*0010*/ 	.word	0x00000000
	.align		4
        /*0014*/ 	.word	0xfffffffd
	.align		4
        /*0018*/ 	.word	0x00000000
	.align		4
        /*001c*/ 	.word	0xfffffffc


//--------------------- .text.triton_poi_fused__prelu_kernel_convolution_0 --------------------------
	.section	.text.triton_poi_fused__prelu_kernel_convolution_0,"ax",@progbits
	.align	128
        .global         triton_poi_fused__prelu_kernel_convolution_0
        .type           triton_poi_fused__prelu_kernel_convolution_0,@function
        .size           triton_poi_fused__prelu_kernel_convolution_0,(.L_x_1 - triton_poi_fused__prelu_kernel_convolution_0)
        .other          triton_poi_fused__prelu_kernel_convolution_0,@"STO_CUDA_ENTRY STV_DEFAULT"
triton_poi_fused__prelu_kernel_convolution_0:
.text.triton_poi_fused__prelu_kernel_convolution_0:
[----:B------:R-:W-:Y:S01]  /*0000*/  LDC R1, c[0x0][0x28] ;  /* 0x00000a00ff017b82 */ /* 0x000fe20000000800 */
[----:B------:R-:W1:Y:S07]  /*0010*/  S2R R0, SR_TID.X ;  /* 0x0000000000007919 */ /* 0x000e6e0000002100 */
[----:B------:R-:W2:Y:S01]  /*0020*/  LDC.64 R2, c[0x0][0x210] ;  /* 0x00008400ff027b82 */ /* 0x000ea20000000a00 */
[----:B------:R-:W-:Y:S01]  /*0030*/  ULDC.64 UR4, c[0x0][0x208] ;  /* 0x0000820000047ab9 */ /* 0x000fe20000000a00 */
[----:B------:R-:W3:Y:S06]  /*0040*/  S2R R11, SR_CTAID.X ;  /* 0x00000000000b7919 */ /* 0x000eec0000002500 */
[----:B------:R-:W4:Y:S01]  /*0050*/  LDC.64 R6, c[0x0][0x220] ;  /* 0x00008800ff067b82 */ /* 0x000f220000000a00 */
[----:B-1----:R-:W-:Y:S01]  /*0060*/  LOP3.LUT R0, R0, 0x7f, RZ, 0xc0, !PT ;  /* 0x0000007f00007812 */ /* 0x002fe200078ec0ff */
[----:B----4-:R-:W4:Y:S01]  /*0070*/  LDG.E R6, desc[UR4][R6.64] ;  /* 0x0000000406067981 */ /* 0x010f22000c1e1900 */
[----:B---3--:R-:W-:-:S03]  /*0080*/  SHF.R.S32.HI R4, RZ, 0x18, R11 ;  /* 0x00000018ff047819 */ /* 0x008fc6000001140b */
[----:B------:R-:W-:Y:S01]  /*0090*/  IMAD R11, R11, 0x80, R0 ;  /* 0x000000800b0b7824 */ /* 0x000fe200078e0200 */
[----:B------:R-:W-:-:S03]  /*00a0*/  SGXT R0, R4, 0x1 ;  /* 0x000000010400781a */ /* 0x000fc60000000200 */
[----:B--2---:R-:W-:Y:S01]  /*00b0*/  IMAD.WIDE R2, R11, 0x4, R2 ;  /* 0x000000040b027825 */ /* 0x004fe200078e0202 */
[----:B------:R-:W1:Y:S01]  /*00c0*/  LDC.64 R4, c[0x0][0x218] ;  /* 0x00008600ff047b82 */ /* 0x000e620000000a00 */
[----:B------:R-:W-:-:S04]  /*00d0*/  LEA.HI R0, R0, R11, RZ, 0x8 ;  /* 0x0000000b00007211 */ /* 0x000fc800078f40ff */
[----:B------:R-:W-:-:S04]  /*00e0*/  SHF.R.S32.HI R0, RZ, 0x8, R0 ;  /* 0x00000008ff007819 */ /* 0x000fc80000011400 */
[----:B------:R-:W-:-:S04]  /*00f0*/  LEA.HI R8, R0, R0, RZ, 0x2 ;  /* 0x0000000000087211 */ /* 0x000fc800078f10ff */
[----:B------:R-:W-:-:S05]  /*0100*/  LOP3.LUT R9, R8, 0xfffffffc, RZ, 0xc0, !PT ;  /* 0xfffffffc08097812 */ /* 0x000fca00078ec0ff */
[----:B------:R-:W-:Y:S02]  /*0110*/  IMAD.IADD R9, R0, 0x1, -R9 ;  /* 0x0000000100097824 */ /* 0x000fe400078e0a09 */
[----:B------:R-:W2:Y:S02]  /*0120*/  LDG.E R0, desc[UR4][R2.64] ;  /* 0x0000000402007981 */ /* 0x000ea4000c1e1900 */
[----:B-1----:R-:W-:Y:S02]  /*0130*/  IMAD.WIDE R4, R9, 0x4, R4 ;  /* 0x0000000409047825 */ /* 0x002fe400078e0204 */
[----:B------:R-:W1:Y:S04]  /*0140*/  LDC.64 R8, c[0x0][0x228] ;  /* 0x00008a00ff087b82 */ /* 0x000e680000000a00 */
[----:B------:R-:W2:Y:S01]  /*0150*/  LDG.E.EL R5, desc[UR4][R4.64] ;  /* 0x0000000404057981 */ /* 0x000ea2000c2e1900 */
[----:B-1----:R-:W-:-:S04]  /*0160*/  IMAD.WIDE R8, R11, 0x4, R8 ;  /* 0x000000040b087825 */ /* 0x002fc800078e0208 */
[C---:B--2---:R-:W-:Y:S01]  /*0170*/  FADD R13, R0.reuse, R5 ;  /* 0x00000005000d7221 */ /* 0x044fe20000000000 */
[----:B------:R-:W-:-:S03]  /*0180*/  FSETP.GT.AND P0, PT, R0, -R5, PT ;  /* 0x800000050000720b */ /* 0x000fc60003f04000 */
[----:B----4-:R-:W-:Y:S01]  /*0190*/  FMUL R10, R6, R13 ;  /* 0x0000000d060a7220 */ /* 0x010fe20000400000 */
[----:B------:R-:W-:Y:S04]  /*01a0*/  STG.E desc[UR4][R2.64], R13 ;  /* 0x0000000d02007986 */ /* 0x000fe8000c101904 */
[----:B------:R-:W-:-:S05]  /*01b0*/  FSEL R11, R13, R10, P0 ;  /* 0x0000000a0d0b7208 */ /* 0x000fca0000000000 */
[----:B------:R-:W-:Y:S01]  /*01c0*/  STG.E desc[UR4][R8.64], R11 ;  /* 0x0000000b08007986 */ /* 0x000fe2000c101904 */
[----:B------:R-:W-:Y:S05]  /*01d0*/  EXIT ;  /* 0x000000000000794d */ /* 0x000fea0003800000 */
.L_x_0:
[----:B------:R-:W-:-:S00]  /*01e0*/  BRA `(.L_x_0) ;  /* 0xfffffffc00fc7947 */ /* 0x000fc0000383ffff */
[----:B------:R-:W-:-:S00]  /*01f0*/  NOP ;  /* 0x0000000000007918 */ /* 0x000fc00000000000 */
        /* <DEDUP_REMOVED lines=8> */
.L_x_1:


//--------------------- .nv.constant0.triton_poi_fused__prelu_kernel_convolution_0 --------------------------
	.section	.nv.constant0.triton_poi_fused__prelu_kernel_convolution_0,"a",@progbits
	.sectionflags	@""
	.align	4
.nv.constant0.triton_poi_fused__prelu_kernel_convolution_0:
	.zero		564
